//
// Generated by NVIDIA NVVM Compiler
//
// Compiler Build ID: CL-36424714
// Cuda compilation tools, release 13.0, V13.0.88
// Based on NVVM 20.0.0
//

.version 9.0
.target sm_100
.address_size 64

	// .globl	_Z10dotProductPfS_S_ii
// _ZZ10dotProductPfS_S_iiE2Qs has been demoted
// _ZZ10dotProductPfS_S_iiE2Ks has been demoted

.visible .entry _Z10dotProductPfS_S_ii(
	.param .u64 .ptr .align 1 _Z10dotProductPfS_S_ii_param_0,
	.param .u64 .ptr .align 1 _Z10dotProductPfS_S_ii_param_1,
	.param .u64 .ptr .align 1 _Z10dotProductPfS_S_ii_param_2,
	.param .u32 _Z10dotProductPfS_S_ii_param_3,
	.param .u32 _Z10dotProductPfS_S_ii_param_4
)
{
	.reg .pred 	%p<10>;
	.reg .b32 	%r<42>;
	.reg .b32 	%f<111>;
	.reg .b64 	%rd<13>;
	// demoted variable
	.shared .align 4 .b8 _ZZ10dotProductPfS_S_iiE2Qs[4096];
	// demoted variable
	.shared .align 4 .b8 _ZZ10dotProductPfS_S_iiE2Ks[4096];
	ld.param.u64 	%rd3, [_Z10dotProductPfS_S_ii_param_0];
	ld.param.u64 	%rd4, [_Z10dotProductPfS_S_ii_param_1];
	ld.param.u64 	%rd5, [_Z10dotProductPfS_S_ii_param_2];
	ld.param.u32 	%r23, [_Z10dotProductPfS_S_ii_param_3];
	ld.param.u32 	%r24, [_Z10dotProductPfS_S_ii_param_4];
	mov.u32 	%r25, %ctaid.y;
	mov.u32 	%r26, %ntid.y;
	mov.u32 	%r39, %tid.y;
	mad.lo.s32 	%r2, %r25, %r26, %r39;
	mov.u32 	%r27, %ctaid.x;
	mov.u32 	%r28, %ntid.x;
	mov.u32 	%r37, %tid.x;
	mad.lo.s32 	%r4, %r27, %r28, %r37;
	setp.lt.s32 	%p1, %r24, 1;
	mov.f32 	%f110, 0f00000000;
	@%p1 bra 	$L__BB0_7;
	add.s32 	%r29, %r24, 31;
	shr.u32 	%r30, %r29, 5;
	shl.b32 	%r31, %r39, 7;
	mov.u32 	%r32, _ZZ10dotProductPfS_S_iiE2Qs;
	add.s32 	%r5, %r32, %r31;
	shl.b32 	%r33, %r37, 2;
	add.s32 	%r6, %r5, %r33;
	mov.u32 	%r34, _ZZ10dotProductPfS_S_iiE2Ks;
	add.s32 	%r8, %r34, %r33;
	add.s32 	%r7, %r8, %r31;
	neg.s32 	%r41, %r30;
	mad.lo.s32 	%r40, %r39, %r24, %r4;
	shl.b32 	%r11, %r24, 5;
	mad.lo.s32 	%r38, %r24, %r2, %r37;
	cvta.to.global.u64 	%rd1, %rd3;
	cvta.to.global.u64 	%rd2, %rd4;
	mov.f32 	%f110, 0f00000000;
$L__BB0_2:
	setp.ge.s32 	%p2, %r2, %r23;
	setp.ge.s32 	%p3, %r37, %r24;
	mov.f32 	%f108, 0f00000000;
	or.pred  	%p4, %p2, %p3;
	@%p4 bra 	$L__BB0_4;
	mul.wide.u32 	%rd6, %r38, 4;
	add.s64 	%rd7, %rd1, %rd6;
	ld.global.f32 	%f108, [%rd7];
$L__BB0_4:
	st.shared.f32 	[%r6], %f108;
	mov.f32 	%f109, 0f00000000;
	max.s32 	%r35, %r4, %r39;
	setp.ge.s32 	%p5, %r35, %r24;
	@%p5 bra 	$L__BB0_6;
	mul.wide.s32 	%rd8, %r40, 4;
	add.s64 	%rd9, %rd2, %rd8;
	ld.global.f32 	%f109, [%rd9];
$L__BB0_6:
	st.shared.f32 	[%r7], %f109;
	bar.sync 	0;
	ld.shared.f32 	%f12, [%r5];
	ld.shared.f32 	%f13, [%r8];
	fma.rn.f32 	%f14, %f12, %f13, %f110;
	ld.shared.f32 	%f15, [%r5+4];
	ld.shared.f32 	%f16, [%r8+128];
	fma.rn.f32 	%f17, %f15, %f16, %f14;
	ld.shared.f32 	%f18, [%r5+8];
	ld.shared.f32 	%f19, [%r8+256];
	fma.rn.f32 	%f20, %f18, %f19, %f17;
	ld.shared.f32 	%f21, [%r5+12];
	ld.shared.f32 	%f22, [%r8+384];
	fma.rn.f32 	%f23, %f21, %f22, %f20;
	ld.shared.f32 	%f24, [%r5+16];
	ld.shared.f32 	%f25, [%r8+512];
	fma.rn.f32 	%f26, %f24, %f25, %f23;
	ld.shared.f32 	%f27, [%r5+20];
	ld.shared.f32 	%f28, [%r8+640];
	fma.rn.f32 	%f29, %f27, %f28, %f26;
	ld.shared.f32 	%f30, [%r5+24];
	ld.shared.f32 	%f31, [%r8+768];
	fma.rn.f32 	%f32, %f30, %f31, %f29;
	ld.shared.f32 	%f33, [%r5+28];
	ld.shared.f32 	%f34, [%r8+896];
	fma.rn.f32 	%f35, %f33, %f34, %f32;
	ld.shared.f32 	%f36, [%r5+32];
	ld.shared.f32 	%f37, [%r8+1024];
	fma.rn.f32 	%f38, %f36, %f37, %f35;
	ld.shared.f32 	%f39, [%r5+36];
	ld.shared.f32 	%f40, [%r8+1152];
	fma.rn.f32 	%f41, %f39, %f40, %f38;
	ld.shared.f32 	%f42, [%r5+40];
	ld.shared.f32 	%f43, [%r8+1280];
	fma.rn.f32 	%f44, %f42, %f43, %f41;
	ld.shared.f32 	%f45, [%r5+44];
	ld.shared.f32 	%f46, [%r8+1408];
	fma.rn.f32 	%f47, %f45, %f46, %f44;
	ld.shared.f32 	%f48, [%r5+48];
	ld.shared.f32 	%f49, [%r8+1536];
	fma.rn.f32 	%f50, %f48, %f49, %f47;
	ld.shared.f32 	%f51, [%r5+52];
	ld.shared.f32 	%f52, [%r8+1664];
	fma.rn.f32 	%f53, %f51, %f52, %f50;
	ld.shared.f32 	%f54, [%r5+56];
	ld.shared.f32 	%f55, [%r8+1792];
	fma.rn.f32 	%f56, %f54, %f55, %f53;
	ld.shared.f32 	%f57, [%r5+60];
	ld.shared.f32 	%f58, [%r8+1920];
	fma.rn.f32 	%f59, %f57, %f58, %f56;
	ld.shared.f32 	%f60, [%r5+64];
	ld.shared.f32 	%f61, [%r8+2048];
	fma.rn.f32 	%f62, %f60, %f61, %f59;
	ld.shared.f32 	%f63, [%r5+68];
	ld.shared.f32 	%f64, [%r8+2176];
	fma.rn.f32 	%f65, %f63, %f64, %f62;
	ld.shared.f32 	%f66, [%r5+72];
	ld.shared.f32 	%f67, [%r8+2304];
	fma.rn.f32 	%f68, %f66, %f67, %f65;
	ld.shared.f32 	%f69, [%r5+76];
	ld.shared.f32 	%f70, [%r8+2432];
	fma.rn.f32 	%f71, %f69, %f70, %f68;
	ld.shared.f32 	%f72, [%r5+80];
	ld.shared.f32 	%f73, [%r8+2560];
	fma.rn.f32 	%f74, %f72, %f73, %f71;
	ld.shared.f32 	%f75, [%r5+84];
	ld.shared.f32 	%f76, [%r8+2688];
	fma.rn.f32 	%f77, %f75, %f76, %f74;
	ld.shared.f32 	%f78, [%r5+88];
	ld.shared.f32 	%f79, [%r8+2816];
	fma.rn.f32 	%f80, %f78, %f79, %f77;
	ld.shared.f32 	%f81, [%r5+92];
	ld.shared.f32 	%f82, [%r8+2944];
	fma.rn.f32 	%f83, %f81, %f82, %f80;
	ld.shared.f32 	%f84, [%r5+96];
	ld.shared.f32 	%f85, [%r8+3072];
	fma.rn.f32 	%f86, %f84, %f85, %f83;
	ld.shared.f32 	%f87, [%r5+100];
	ld.shared.f32 	%f88, [%r8+3200];
	fma.rn.f32 	%f89, %f87, %f88, %f86;
	ld.shared.f32 	%f90, [%r5+104];
	ld.shared.f32 	%f91, [%r8+3328];
	fma.rn.f32 	%f92, %f90, %f91, %f89;
	ld.shared.f32 	%f93, [%r5+108];
	ld.shared.f32 	%f94, [%r8+3456];
	fma.rn.f32 	%f95, %f93, %f94, %f92;
	ld.shared.f32 	%f96, [%r5+112];
	ld.shared.f32 	%f97, [%r8+3584];
	fma.rn.f32 	%f98, %f96, %f97, %f95;
	ld.shared.f32 	%f99, [%r5+116];
	ld.shared.f32 	%f100, [%r8+3712];
	fma.rn.f32 	%f101, %f99, %f100, %f98;
	ld.shared.f32 	%f102, [%r5+120];
	ld.shared.f32 	%f103, [%r8+3840];
	fma.rn.f32 	%f104, %f102, %f103, %f101;
	ld.shared.f32 	%f105, [%r5+124];
	ld.shared.f32 	%f106, [%r8+3968];
	fma.rn.f32 	%f110, %f105, %f106, %f104;
	bar.sync 	0;
	add.s32 	%r41, %r41, 1;
	setp.ne.s32 	%p6, %r41, 0;
	add.s32 	%r40, %r40, %r11;
	add.s32 	%r39, %r39, 32;
	add.s32 	%r38, %r38, 32;
	add.s32 	%r37, %r37, 32;
	@%p6 bra 	$L__BB0_2;
$L__BB0_7:
	setp.ge.s32 	%p7, %r2, %r23;
	setp.ge.s32 	%p8, %r4, %r24;
	or.pred  	%p9, %p7, %p8;
	@%p9 bra 	$L__BB0_9;
	mad.lo.s32 	%r36, %r24, %r2, %r4;
	cvta.to.global.u64 	%rd10, %rd5;
	mul.wide.s32 	%rd11, %r36, 4;
	add.s64 	%rd12, %rd10, %rd11;
	st.global.f32 	[%rd12], %f110;
$L__BB0_9:
	ret;

}


// ===== COMPILED SASS (sm_100) =====

	.target	sm_100

	.elftype	@"ET_EXEC"


//--------------------- .note.nv.tkinfo           --------------------------
	.section	.note.nv.tkinfo,"",@"SHT_NOTE"
	.sectionflags	@"SHF_NOTE_NV_TKINFO"
	.tkinfo
        /*0018*/ 	.word	0x00000002
        /*0030*/ 	.string	""
        /*0030*/ 	.string	"ptxas"
        /*0030*/ 	.string	"Cuda compilation tools, release 13.0, V13.0.88"
        /*0030*/ 	.string	"Build cuda_13.0.r13.0/compiler.36424714_0"
        /*0030*/ 	.string	"-arch sm_100 -m 64 "



//--------------------- .note.nv.cuinfo           --------------------------
	.section	.note.nv.cuinfo,"",@"SHT_NOTE"
	.sectionflags	@"SHF_NOTE_NV_CUINFO"
        /*0018*/ 	.short	0x0002
        /*001a*/ 	.short	0x0064
        /*001c*/ 	.short	0x0082
	.zero		2


//--------------------- .nv.info                  --------------------------
	.section	.nv.info,"",@"SHT_CUDA_INFO"
	.align	4


	//----- nvinfo : EIATTR_REGCOUNT
	.align		4
        /*0000*/ 	.byte	0x04, 0x2f
        /*0002*/ 	.short	(.L_1 - .L_0)
	.align		4
.L_0:
        /*0004*/ 	.word	index@(_Z10dotProductPfS_S_ii)
        /*0008*/ 	.word	0x00000020


	//----- nvinfo : EIATTR_FRAME_SIZE
	.align		4
.L_1:
        /*000c*/ 	.byte	0x04, 0x11
        /*000e*/ 	.short	(.L_3 - .L_2)
	.align		4
.L_2:
        /*0010*/ 	.word	index@(_Z10dotProductPfS_S_ii)
        /*0014*/ 	.word	0x00000000


	//----- nvinfo : EIATTR_MIN_STACK_SIZE
	.align		4
.L_3:
        /*0018*/ 	.byte	0x04, 0x12
        /*001a*/ 	.short	(.L_5 - .L_4)
	.align		4
.L_4:
        /*001c*/ 	.word	index@(_Z10dotProductPfS_S_ii)
        /*0020*/ 	.word	0x00000000
.L_5:


//--------------------- .nv.compat                --------------------------
	.section	.nv.compat,"",@"SHT_CUDA_COMPAT_INFO"
	.align	4
        /*0000*/ 	.byte	0x02, 0x09, 0x00, 0x00, 0x02, 0x02, 0x01, 0x00, 0x02, 0x05, 0x05, 0x00, 0x03, 0x07, 0x01, 0x01
        /*0010*/ 	.byte	0x02, 0x03, 0x00, 0x00, 0x02, 0x06, 0x01, 0x00, 0x04, 0x0b, 0x08, 0x00, 0x09, 0x00, 0x00, 0x00
        /*0020*/ 	.byte	0x00, 0x00, 0x00, 0x00


//--------------------- .nv.info._Z10dotProductPfS_S_ii --------------------------
	.section	.nv.info._Z10dotProductPfS_S_ii,"",@"SHT_CUDA_INFO"
	.sectionflags	@""
	.align	4


	//----- nvinfo : EIATTR_CUDA_API_VERSION
	.align		4
        /*0000*/ 	.byte	0x04, 0x37
        /*0002*/ 	.short	(.L_7 - .L_6)
.L_6:
        /*0004*/ 	.word	0x00000082


	//----- nvinfo : EIATTR_KPARAM_INFO
	.align		4
.L_7:
        /*0008*/ 	.byte	0x04, 0x17
        /*000a*/ 	.short	(.L_9 - .L_8)
.L_8:
        /*000c*/ 	.word	0x00000000
        /*0010*/ 	.short	0x0004
        /*0012*/ 	.short	0x001c
        /*0014*/ 	.byte	0x00, 0xf0, 0x11, 0x00


	//----- nvinfo : EIATTR_KPARAM_INFO
	.align		4
.L_9:
        /*0018*/ 	.byte	0x04, 0x17
        /*001a*/ 	.short	(.L_11 - .L_10)
.L_10:
        /*001c*/ 	.word	0x00000000
        /*0020*/ 	.short	0x0003
        /*0022*/ 	.short	0x0018
        /*0024*/ 	.byte	0x00, 0xf0, 0x11, 0x00


	//----- nvinfo : EIATTR_KPARAM_INFO
	.align		4
.L_11:
        /*0028*/ 	.byte	0x04, 0x17
        /*002a*/ 	.short	(.L_13 - .L_12)
.L_12:
        /*002c*/ 	.word	0x00000000
        /*0030*/ 	.short	0x0002
        /*0032*/ 	.short	0x0010
        /*0034*/ 	.byte	0x00, 0xf5, 0x21, 0x00


	//----- nvinfo : EIATTR_KPARAM_INFO
	.align		4
.L_13:
        /*0038*/ 	.byte	0x04, 0x17
        /*003a*/ 	.short	(.L_15 - .L_14)
.L_14:
        /*003c*/ 	.word	0x00000000
        /*0040*/ 	.short	0x0001
        /*0042*/ 	.short	0x0008
        /*0044*/ 	.byte	0x00, 0xf5, 0x21, 0x00


	//----- nvinfo : EIATTR_KPARAM_INFO
	.align		4
.L_15:
        /*0048*/ 	.byte	0x04, 0x17
        /*004a*/ 	.short	(.L_17 - .L_16)
.L_16:
        /*004c*/ 	.word	0x00000000
        /*0050*/ 	.short	0x0000
        /*0052*/ 	.short	0x0000
        /*0054*/ 	.byte	0x00, 0xf5, 0x21, 0x00


	//----- nvinfo : EIATTR_SPARSE_MMA_MASK
	.align		4
.L_17:
        /*0058*/ 	.byte	0x03, 0x50
        /*005a*/ 	.short	0x0000


	//----- nvinfo : EIATTR_MAXREG_COUNT
	.align		4
        /*005c*/ 	.byte	0x03, 0x1b
        /*005e*/ 	.short	0x00ff


	//----- nvinfo : EIATTR_NUM_BARRIERS
	.align		4
        /*0060*/ 	.byte	0x02, 0x4c
        /*0062*/ 	.byte	0x01
	.zero		1


	//----- nvinfo : EIATTR_MERCURY_ISA_VERSION
	.align		4
        /*0064*/ 	.byte	0x03, 0x5f
        /*0066*/ 	.short	0x0101


	//----- nvinfo : EIATTR_VRC_CTA_INIT_COUNT
	.align		4
        /*0068*/ 	.byte	0x02, 0x4a
	.zero		1
	.zero		1


	//----- nvinfo : EIATTR_EXIT_INSTR_OFFSETS
	.align		4
        /*006c*/ 	.byte	0x04, 0x1c
        /*006e*/ 	.short	(.L_19 - .L_18)


	//   ....[0]....
.L_18:
        /*0070*/ 	.word	0x00000820


	//   ....[1]....
        /*0074*/ 	.word	0x00000870


	//----- nvinfo : EIATTR_CBANK_PARAM_SIZE
	.align		4
.L_19:
        /*0078*/ 	.byte	0x03, 0x19
        /*007a*/ 	.short	0x0020


	//----- nvinfo : EIATTR_PARAM_CBANK
	.align		4
        /*007c*/ 	.byte	0x04, 0x0a
        /*007e*/ 	.short	(.L_21 - .L_20)
	.align		4
.L_20:
        /*0080*/ 	.word	index@(.nv.constant0._Z10dotProductPfS_S_ii)
        /*0084*/ 	.short	0x0380
        /*0086*/ 	.short	0x0020


	//----- nvinfo : EIATTR_SW_WAR
	.align		4
.L_21:
        /*0088*/ 	.byte	0x04, 0x36
        /*008a*/ 	.short	(.L_23 - .L_22)
.L_22:
        /*008c*/ 	.word	0x00000008
.L_23:


//--------------------- .nv.callgraph             --------------------------
	.section	.nv.callgraph,"",@"SHT_CUDA_CALLGRAPH"
	.align	4
	.sectionentsize	8
	.align		4
        /*0000*/ 	.word	0x00000000
	.align		4
        /*0004*/ 	.word	0xffffffff
	.align		4
        /*0008*/ 	.word	0x00000000
	.align		4
        /*000c*/ 	.word	0xfffffffe
	.align		4
        /*0010*/ 	.word	0x00000000
	.align		4
        /*0014*/ 	.word	0xfffffffd
	.align		4
        /*0018*/ 	.word	0x00000000
	.align		4
        /*001c*/ 	.word	0xfffffffc


//--------------------- .text._Z10dotProductPfS_S_ii --------------------------
	.section	.text._Z10dotProductPfS_S_ii,"ax",@progbits
	.align	128
        .global         _Z10dotProductPfS_S_ii
        .type           _Z10dotProductPfS_S_ii,@function
        .size           _Z10dotProductPfS_S_ii,(.L_x_3 - _Z10dotProductPfS_S_ii)
        .other          _Z10dotProductPfS_S_ii,@"STO_CUDA_ENTRY STV_DEFAULT"
_Z10dotProductPfS_S_ii:
.text._Z10dotProductPfS_S_ii:
[----:B------:R-:W-:Y:S01]  /*0000*/  LDC R1, c[0x0][0x37c] ;  /* 0x0000df00ff017b82 */ /* 0x000fe20000000800 */
[----:B------:R-:W0:Y:S01]  /*0010*/  LDCU UR6, c[0x0][0x39c] ;  /* 0x00007380ff0677ac */ /* 0x000e220008000800 */
[----:B------:R-:W1:Y:S06]  /*0020*/  S2R R19, SR_TID.Y ;  /* 0x0000000000137919 */ /* 0x000e6c0000002200 */
[----:B------:R-:W1:Y:S01]  /*0030*/  LDC R21, c[0x0][0x364] ;  /* 0x0000d900ff157b82 */ /* 0x000e620000000800 */
[----:B------:R-:W-:Y:S01]  /*0040*/  HFMA2 R23, -RZ, RZ, 0, 0 ;  /* 0x00000000ff177431 */ /* 0x000fe200000001ff */
[----:B------:R-:W2:Y:S01]  /*0050*/  LDCU.64 UR8, c[0x0][0x358] ;  /* 0x00006b00ff0877ac */ /* 0x000ea20008000a00 */
[----:B------:R-:W3:Y:S05]  /*0060*/  S2R R20, SR_TID.X ;  /* 0x0000000000147919 */ /* 0x000eea0000002100 */
[----:B------:R-:W1:Y:S08]  /*0070*/  S2UR UR4, SR_CTAID.Y ;  /* 0x00000000000479c3 */ /* 0x000e700000002600 */
[----:B------:R-:W3:Y:S01]  /*0080*/  S2UR UR5, SR_CTAID.X ;  /* 0x00000000000579c3 */ /* 0x000ee20000002500 */
[----:B0-----:R-:W-:-:S04]  /*0090*/  MOV R7, UR6 ;  /* 0x0000000600077c02 */ /* 0x001fc80008000f00 */
[----:B------:R-:W-:-:S03]  /*00a0*/  ISETP.GE.AND P0, PT, R7, 0x1, PT ;  /* 0x000000010700780c */ /* 0x000fc60003f06270 */
[----:B------:R-:W3:Y:S01]  /*00b0*/  LDC R22, c[0x0][0x360] ;  /* 0x0000d800ff167b82 */ /* 0x000ee20000000800 */
[----:B-1----:R-:W-:Y:S02]  /*00c0*/  IMAD R21, R21, UR4, R19 ;  /* 0x0000000415157c24 */ /* 0x002fe4000f8e0213 */
[----:B---3--:R-:W-:-:S07]  /*00d0*/  IMAD R22, R22, UR5, R20 ;  /* 0x0000000516167c24 */ /* 0x008fce000f8e0214 */
[----:B--2---:R-:W-:Y:S05]  /*00e0*/  @!P0 BRA `(.L_x_0) ;  /* 0x0000000400c08947 */ /* 0x004fea0003800000 */
[----:B------:R-:W0:Y:S01]  /*00f0*/  S2UR UR6, SR_CgaCtaId ;  /* 0x00000000000679c3 */ /* 0x000e220000008800 */
[----:B------:R-:W-:Y:S01]  /*0100*/  UMOV UR4, 0x400 ;  /* 0x0000040000047882 */ /* 0x000fe20000000000 */
[----:B------:R-:W-:Y:S01]  /*0110*/  IADD3 R0, PT, PT, R7, 0x1f, RZ ;  /* 0x0000001f07007810 */ /* 0x000fe20007ffe0ff */
[----:B------:R-:W-:Y:S01]  /*0120*/  UIADD3 UR5, UPT, UPT, UR4, 0x1000, URZ ;  /* 0x0000100004057890 */ /* 0x000fe2000fffe0ff */
[----:B------:R-:W-:Y:S01]  /*0130*/  MOV R23, RZ ;  /* 0x000000ff00177202 */ /* 0x000fe20000000f00 */
[-C--:B------:R-:W-:Y:S01]  /*0140*/  IMAD R18, R19, R7.reuse, R22 ;  /* 0x0000000713127224 */ /* 0x080fe200078e0216 */
[----:B------:R-:W-:Y:S01]  /*0150*/  SHF.R.U32.HI R17, RZ, 0x5, R0 ;  /* 0x00000005ff117819 */ /* 0x000fe20000011600 */
[----:B------:R-:W-:Y:S01]  /*0160*/  IMAD R16, R21, R7, R20 ;  /* 0x0000000715107224 */ /* 0x000fe200078e0214 */
[----:B------:R-:W1:Y:S02]  /*0170*/  LDC.64 R4, c[0x0][0x398] ;  /* 0x0000e600ff047b82 */ /* 0x000e640000000a00 */
[----:B------:R-:W-:Y:S01]  /*0180*/  IADD3 R17, PT, PT, -R17, RZ, RZ ;  /* 0x000000ff11117210 */ /* 0x000fe20007ffe1ff */
[----:B0-----:R-:W-:-:S02]  /*0190*/  ULEA UR4, UR6, UR4, 0x18 ;  /* 0x0000000406047291 */ /* 0x001fc4000f8ec0ff */
[----:B------:R-:W-:-:S04]  /*01a0*/  ULEA UR5, UR6, UR5, 0x18 ;  /* 0x0000000506057291 */ /* 0x000fc8000f8ec0ff */
[C---:B------:R-:W-:Y:S02]  /*01b0*/  LEA R6, R19.reuse, UR4, 0x7 ;  /* 0x0000000413067c11 */ /* 0x040fe4000f8e38ff */
[C---:B------:R-:W-:Y:S02]  /*01c0*/  LEA R0, R20.reuse, UR5, 0x2 ;  /* 0x0000000514007c11 */ /* 0x040fe4000f8e10ff */
[----:B------:R-:W-:Y:S02]  /*01d0*/  LEA R3, R20, R6, 0x2 ;  /* 0x0000000614037211 */ /* 0x000fe400078e10ff */
[----:B------:R-:W-:-:S07]  /*01e0*/  LEA R2, R19, R0, 0x7 ;  /* 0x0000000013027211 */ /* 0x000fce00078e38ff */
.L_x_1:
[----:B-1----:R-:W-:Y:S01]  /*01f0*/  MOV R7, R5 ;  /* 0x0000000500077202 */ /* 0x002fe20000000f00 */
[----:B------:R-:W-:Y:S01]  /*0200*/  HFMA2 R24, -RZ, RZ, 0, 0 ;  /* 0x00000000ff187431 */ /* 0x000fe200000001ff */
[----:B------:R-:W-:Y:S02]  /*0210*/  VIMNMX R8, PT, PT, R22, R19, !PT ;  /* 0x0000001316087248 */ /* 0x000fe40007fe0100 */
[-C--:B------:R-:W-:Y:S02]  /*0220*/  ISETP.GE.AND P0, PT, R20, R7.reuse, PT ;  /* 0x000000071400720c */ /* 0x080fe40003f06270 */
[----:B------:R-:W-:Y:S02]  /*0230*/  ISETP.GE.AND P1, PT, R8, R7, PT ;  /* 0x000000070800720c */ /* 0x000fe40003f26270 */
[----:B------:R-:W-:Y:S02]  /*0240*/  ISETP.GE.OR P0, PT, R21, R4, P0 ;  /* 0x000000041500720c */ /* 0x000fe40000706670 */
[----:B------:R-:W-:-:S09]  /*0250*/  MOV R27, RZ ;  /* 0x000000ff001b7202 */ /* 0x000fd20000000f00 */
[----:B------:R-:W0:Y:S08]  /*0260*/  @!P1 LDC.64 R8, c[0x0][0x388] ;  /* 0x0000e200ff089b82 */ /* 0x000e300000000a00 */
[----:B------:R-:W1:Y:S01]  /*0270*/  @!P0 LDC.64 R10, c[0x0][0x380] ;  /* 0x0000e000ff0a8b82 */ /* 0x000e620000000a00 */
[----:B0-----:R-:W-:-:S05]  /*0280*/  @!P1 IMAD.WIDE R8, R18, 0x4, R8 ;  /* 0x0000000412089825 */ /* 0x001fca00078e0208 */
[----:B------:R-:W2:Y:S01]  /*0290*/  @!P1 LDG.E R27, desc[UR8][R8.64] ;  /* 0x00000008081b9981 */ /* 0x000ea2000c1e1900 */
[----:B-1----:R-:W-:-:S05]  /*02a0*/  @!P0 IMAD.WIDE.U32 R10, R16, 0x4, R10 ;  /* 0x00000004100a8825 */ /* 0x002fca00078e000a */
[----:B------:R-:W3:Y:S04]  /*02b0*/  @!P0 LDG.E R24, desc[UR8][R10.64] ;  /* 0x000000080a188981 */ /* 0x000ee8000c1e1900 */
[----:B---3--:R-:W-:Y:S04]  /*02c0*/  STS [R3], R24 ;  /* 0x0000001803007388 */ /* 0x008fe80000000800 */
[----:B--2---:R-:W-:Y:S01]  /*02d0*/  STS [R2], R27 ;  /* 0x0000001b02007388 */ /* 0x004fe20000000800 */
[----:B------:R-:W-:Y:S06]  /*02e0*/  BAR.SYNC.DEFER_BLOCKING 0x0 ;  /* 0x0000000000007b1d */ /* 0x000fec0000010000 */
[----:B------:R-:W-:Y:S04]  /*02f0*/  LDS R26, [R0] ;  /* 0x00000000001a7984 */ /* 0x000fe80000000800 */
[----:B------:R-:W0:Y:S04]  /*0300*/  LDS.128 R12, [R6] ;  /* 0x00000000060c7984 */ /* 0x000e280000000c00 */
[----:B------:R-:W1:Y:S04]  /*0310*/  LDS R29, [R0+0x80] ;  /* 0x00008000001d7984 */ /* 0x000e680000000800 */
[----:B------:R-:W2:Y:S04]  /*0320*/  LDS R25, [R0+0x100] ;  /* 0x0001000000197984 */ /* 0x000ea80000000800 */
[----:B------:R-:W-:Y:S01]  /*0330*/  LDS.128 R8, [R6+0x10] ;  /* 0x0000100006087984 */ /* 0x000fe20000000c00 */
[----:B0-----:R-:W-:-:S03]  /*0340*/  FFMA R12, R12, R26, R23 ;  /* 0x0000001a0c0c7223 */ /* 0x001fc60000000017 */
[----:B------:R-:W0:Y:S01]  /*0350*/  LDS R23, [R0+0x180] ;  /* 0x0001800000177984 */ /* 0x000e220000000800 */
[----:B-1----:R-:W-:-:S03]  /*0360*/  FFMA R26, R29, R13, R12 ;  /* 0x0000000d1d1a7223 */ /* 0x002fc6000000000c */
[----:B------:R-:W1:Y:S04]  /*0370*/  LDS R13, [R0+0x200] ;  /* 0x00020000000d7984 */ /* 0x000e680000000800 */
[----:B------:R-:W3:Y:S01]  /*0380*/  LDS R12, [R0+0x280] ;  /* 0x00028000000c7984 */ /* 0x000ee20000000800 */
[----:B--2---:R-:W-:-:S03]  /*0390*/  FFMA R14, R25, R14, R26 ;  /* 0x0000000e190e7223 */ /* 0x004fc6000000001a */
[----:B------:R-:W-:Y:S01]  /*03a0*/  LDS R25, [R0+0x380] ;  /* 0x0003800000197984 */ /* 0x000fe20000000800 */
[----:B0-----:R-:W-:-:S03]  /*03b0*/  FFMA R15, R23, R15, R14 ;  /* 0x0000000f170f7223 */ /* 0x001fc6000000000e */
[----:B------:R-:W0:Y:S01]  /*03c0*/  LDS R23, [R0+0x300] ;  /* 0x0003000000177984 */ /* 0x000e220000000800 */
[----:B-1----:R-:W-:-:S03]  /*03d0*/  FFMA R13, R8, R13, R15 ;  /* 0x0000000d080d7223 */ /* 0x002fc6000000000f */
[----:B------:R-:W-:Y:S01]  /*03e0*/  LDS R8, [R0+0x480] ;  /* 0x0004800000087984 */ /* 0x000fe20000000800 */
[----:B---3--:R-:W-:-:S03]  /*03f0*/  FFMA R24, R12, R9, R13 ;  /* 0x000000090c187223 */ /* 0x008fc6000000000d */
[----:B------:R-:W-:Y:S04]  /*0400*/  LDS R9, [R0+0x400] ;  /* 0x0004000000097984 */ /* 0x000fe80000000800 */
[----:B------:R-:W1:Y:S01]  /*0410*/  LDS.128 R12, [R6+0x20] ;  /* 0x00002000060c7984 */ /* 0x000e620000000c00 */
[----:B0-----:R-:W-:-:S03]  /*0420*/  FFMA R10, R23, R10, R24 ;  /* 0x0000000a170a7223 */ /* 0x001fc60000000018 */
[----:B------:R-:W0:Y:S01]  /*0430*/  LDS R23, [R0+0x500] ;  /* 0x0005000000177984 */ /* 0x000e220000000800 */
[----:B------:R-:W-:-:S03]  /*0440*/  FFMA R11, R25, R11, R10 ;  /* 0x0000000b190b7223 */ /* 0x000fc6000000000a */
[----:B------:R-:W2:Y:S01]  /*0450*/  LDS R25, [R0+0x580] ;  /* 0x0005800000197984 */ /* 0x000ea20000000800 */
[----:B-1----:R-:W-:-:S03]  /*0460*/  FFMA R9, R12, R9, R11 ;  /* 0x000000090c097223 */ /* 0x002fc6000000000b */
[----:B------:R-:W-:Y:S01]  /*0470*/  LDS R12, [R0+0x680] ;  /* 0x00068000000c7984 */ /* 0x000fe20000000800 */
[----:B------:R-:W-:-:S03]  /*0480*/  FFMA R24, R8, R13, R9 ;  /* 0x0000000d08187223 */ /* 0x000fc60000000009 */
[----:B------:R-:W-:Y:S04]  /*0490*/  LDS R13, [R0+0x600] ;  /* 0x00060000000d7984 */ /* 0x000fe80000000800 */
[----:B------:R-:W1:Y:S01]  /*04a0*/  LDS.128 R8, [R6+0x30] ;  /* 0x0000300006087984 */ /* 0x000e620000000c00 */
[----:B0-----:R-:W-:-:S03]  /*04b0*/  FFMA R14, R23, R14, R24 ;  /* 0x0000000e170e7223 */ /* 0x001fc60000000018 */
[----:B------:R-:W0:Y:S01]  /*04c0*/  LDS R23, [R0+0x700] ;  /* 0x0007000000177984 */ /* 0x000e220000000800 */
[----:B--2---:R-:W-:-:S03]  /*04d0*/  FFMA R15, R25, R15, R14 ;  /* 0x0000000f190f7223 */ /* 0x004fc6000000000e */
        /* <DEDUP_REMOVED lines=16> */
[----:B------:R-:W-:Y:S01]  /*05e0*/  LDS R24, [R0+0xc80] ;  /* 0x000c800000187984 */ /* 0x000fe20000000800 */
[----:B--2---:R-:W-:-:S03]  /*05f0*/  FFMA R15, R25, R15, R14 ;  /* 0x0000000f190f7223 */ /* 0x004fc6000000000e */
[----:B------:R-:W0:Y:S04]  /*0600*/  LDS R25, [R0+0xb00] ;  /* 0x000b000000197984 */ /* 0x000e280000000800 */
[----:B------:R-:W-:Y:S01]  /*0610*/  LDS R23, [R0+0xd00] ;  /* 0x000d000000177984 */ /* 0x000fe20000000800 */
[----:B-1----:R-:W-:-:S03]  /*0620*/  FFMA R13, R8, R13, R15 ;  /* 0x0000000d080d7223 */ /* 0x002fc6000000000f */
[----:B------:R-:W1:Y:S01]  /*0630*/  LDS R8, [R0+0xb80] ;  /* 0x000b800000087984 */ /* 0x000e620000000800 */
[----:B------:R-:W-:-:S03]  /*0640*/  FFMA R26, R12, R9, R13 ;  /* 0x000000090c1a7223 */ /* 0x000fc6000000000d */
[----:B------:R-:W-:Y:S04]  /*0650*/  LDS R9, [R0+0xc00] ;  /* 0x000c000000097984 */ /* 0x000fe80000000800 */
[----:B------:R-:W2:Y:S01]  /*0660*/  LDS.128 R12, [R6+0x60] ;  /* 0x00006000060c7984 */ /* 0x000ea20000000c00 */
[----:B0-----:R-:W-:-:S04]  /*0670*/  FFMA R25, R25, R10, R26 ;  /* 0x0000000a19197223 */ /* 0x001fc8000000001a */
[----:B-1----:R-:W-:Y:S02]  /*0680*/  FFMA R11, R8, R11, R25 ;  /* 0x0000000b080b7223 */ /* 0x002fe40000000019 */
[----:B------:R-:W-:Y:S02]  /*0690*/  LDS R25, [R0+0xf80] ;  /* 0x000f800000197984 */ /* 0x000fe40000000800 */
[----:B--2---:R-:W-:Y:S02]  /*06a0*/  FFMA R9, R12, R9, R11 ;  /* 0x000000090c097223 */ /* 0x004fe4000000000b */
[----:B------:R-:W0:Y:S02]  /*06b0*/  LDS R12, [R0+0xd80] ;  /* 0x000d8000000c7984 */ /* 0x000e240000000800 */
[----:B------:R-:W-:Y:S02]  /*06c0*/  FFMA R26, R24, R13, R9 ;  /* 0x0000000d181a7223 */ /* 0x000fe40000000009 */
[----:B------:R-:W-:Y:S04]  /*06d0*/  LDS R13, [R0+0xe00] ;  /* 0x000e0000000d7984 */ /* 0x000fe80000000800 */
[----:B------:R-:W1:Y:S01]  /*06e0*/  LDS.128 R8, [R6+0x70] ;  /* 0x0000700006087984 */ /* 0x000e620000000c00 */
[----:B------:R-:W-:-:S03]  /*06f0*/  FFMA R23, R23, R14, R26 ;  /* 0x0000000e17177223 */ /* 0x000fc6000000001a */
[----:B------:R-:W2:Y:S04]  /*0700*/  LDS R24, [R0+0xe80] ;  /* 0x000e800000187984 */ /* 0x000ea80000000800 */
[----:B------:R-:W3:Y:S01]  /*0710*/  LDS R14, [R0+0xf00] ;  /* 0x000f0000000e7984 */ /* 0x000ee20000000800 */
[----:B------:R-:W-:Y:S01]  /*0720*/  IADD3 R17, PT, PT, R17, 0x1, RZ ;  /* 0x0000000111117810 */ /* 0x000fe20007ffe0ff */
[----:B------:R-:W-:Y:S03]  /*0730*/  BAR.SYNC.DEFER_BLOCKING 0x0 ;  /* 0x0000000000007b1d */ /* 0x000fe60000010000 */
[----:B------:R-:W-:Y:S02]  /*0740*/  ISETP.NE.AND P0, PT, R17, RZ, PT ;  /* 0x000000ff1100720c */ /* 0x000fe40003f05270 */
[----:B------:R-:W-:Y:S01]  /*0750*/  IADD3 R19, PT, PT, R19, 0x20, RZ ;  /* 0x0000002013137810 */ /* 0x000fe20007ffe0ff */
[----:B0-----:R-:W-:-:S04]  /*0760*/  FFMA R15, R12, R15, R23 ;  /* 0x0000000f0c0f7223 */ /* 0x001fc80000000017 */
[----:B-1----:R-:W-:-:S04]  /*0770*/  FFMA R13, R8, R13, R15 ;  /* 0x0000000d080d7223 */ /* 0x002fc8000000000f */
[----:B--2---:R-:W-:-:S04]  /*0780*/  FFMA R9, R24, R9, R13 ;  /* 0x0000000918097223 */ /* 0x004fc8000000000d */
[----:B---3--:R-:W-:Y:S01]  /*0790*/  FFMA R10, R14, R10, R9 ;  /* 0x0000000a0e0a7223 */ /* 0x008fe20000000009 */
[----:B------:R-:W-:Y:S02]  /*07a0*/  IADD3 R20, PT, PT, R20, 0x20, RZ ;  /* 0x0000002014147810 */ /* 0x000fe40007ffe0ff */
[----:B------:R-:W-:Y:S01]  /*07b0*/  LEA R18, R7, R18, 0x5 ;  /* 0x0000001207127211 */ /* 0x000fe200078e28ff */
[----:B------:R-:W-:Y:S01]  /*07c0*/  FFMA R23, R25, R11, R10 ;  /* 0x0000000b19177223 */ /* 0x000fe2000000000a */
[----:B------:R-:W-:Y:S01]  /*07d0*/  IADD3 R16, PT, PT, R16, 0x20, RZ ;  /* 0x0000002010107810 */ /* 0x000fe20007ffe0ff */
[----:B------:R-:W-:Y:S06]  /*07e0*/  @P0 BRA `(.L_x_1) ;  /* 0xfffffff800800947 */ /* 0x000fec000383ffff */
.L_x_0:
[----:B------:R-:W0:Y:S01]  /*07f0*/  LDCU UR4, c[0x0][0x398] ;  /* 0x00007300ff0477ac */ /* 0x000e220008000800 */
[----:B------:R-:W-:-:S04]  /*0800*/  ISETP.GE.AND P0, PT, R22, R7, PT ;  /* 0x000000071600720c */ /* 0x000fc80003f06270 */
[----:B0-----:R-:W-:-:S13]  /*0810*/  ISETP.GE.OR P0, PT, R21, UR4, P0 ;  /* 0x0000000415007c0c */ /* 0x001fda0008706670 */
[----:B------:R-:W-:Y:S05]  /*0820*/  @P0 EXIT ;  /* 0x000000000000094d */ /* 0x000fea0003800000 */
[----:B------:R-:W0:Y:S01]  /*0830*/  LDC.64 R2, c[0x0][0x390] ;  /* 0x0000e400ff027b82 */ /* 0x000e220000000a00 */
[----:B------:R-:W-:-:S04]  /*0840*/  IMAD R7, R21, R7, R22 ;  /* 0x0000000715077224 */ /* 0x000fc800078e0216 */
[----:B0-----:R-:W-:-:S05]  /*0850*/  IMAD.WIDE R2, R7, 0x4, R2 ;  /* 0x0000000407027825 */ /* 0x001fca00078e0202 */
[----:B------:R-:W-:Y:S01]  /*0860*/  STG.E desc[UR8][R2.64], R23 ;  /* 0x0000001702007986 */ /* 0x000fe2000c101908 */
[----:B------:R-:W-:Y:S05]  /*0870*/  EXIT ;  /* 0x000000000000794d */ /* 0x000fea0003800000 */
.L_x_2:
[----:B------:R-:W-:-:S00]  /*0880*/  BRA `(.L_x_2) ;  /* 0xfffffffc00fc7947 */ /* 0x000fc0000383ffff */
[----:B------:R-:W-:-:S00]  /*0890*/  NOP ;  /* 0x0000000000007918 */ /* 0x000fc00000000000 */
        /* <DEDUP_REMOVED lines=14> */
.L_x_3:


//--------------------- .nv.shared._Z10dotProductPfS_S_ii --------------------------
	.section	.nv.shared._Z10dotProductPfS_S_ii,"aw",@nobits
	.sectionflags	@""
	.align	4
.nv.shared._Z10dotProductPfS_S_ii:
	.zero		9216


//--------------------- .nv.shared.reserved.0     --------------------------
	.section	.nv.shared.reserved.0,"aw",@nobits
	.weak		__nv_reservedSMEM_offset_0_alias
	.size		__nv_reservedSMEM_offset_0_alias, 0, 64
	.other		__nv_reservedSMEM_offset_0_alias,@"STO_CUDA_RESERVED_SHARED STV_DEFAULT"
__nv_reservedSMEM_offset_0_alias:
	.zero		0
	.zero		64


//--------------------- .nv.constant0._Z10dotProductPfS_S_ii --------------------------
	.section	.nv.constant0._Z10dotProductPfS_S_ii,"a",@progbits
	.sectionflags	@""
	.align	4
.nv.constant0._Z10dotProductPfS_S_ii:
	.zero		928


//--------------------- SYMBOLS --------------------------

	.type		.nv.reservedSmem.offset0,@object
	.size		.nv.reservedSmem.offset0,0x4
	.type		.nv.reservedSmem.cap,@object
	.size		.nv.reservedSmem.cap,0x4
